//
// Generated by NVIDIA NVVM Compiler
//
// Compiler Build ID: CL-36424714
// Cuda compilation tools, release 13.0, V13.0.88
// Based on NVVM 20.0.0
//

.version 9.0
.target sm_100
.address_size 64

	// .globl	_Z10cudakernelPf

.visible .entry _Z10cudakernelPf(
	.param .u64 .ptr .align 1 _Z10cudakernelPf_param_0
)
{
	.reg .b32 	%r<5>;
	.reg .b32 	%f<23>;
	.reg .b64 	%rd<5>;

	ld.param.u64 	%rd1, [_Z10cudakernelPf_param_0];
	cvta.to.global.u64 	%rd2, %rd1;
	mov.u32 	%r1, %tid.x;
	mov.u32 	%r2, %ctaid.x;
	mov.u32 	%r3, %ntid.x;
	mad.lo.s32 	%r4, %r2, %r3, %r1;
	cvt.rn.f32.s32 	%f1, %r4;
	mul.f32 	%f2, %f1, 0f3B800000;
	mul.wide.s32 	%rd3, %r4, 4;
	add.s64 	%rd4, %rd2, %rd3;
	fma.rn.f32 	%f3, %f2, %f2, 0fBE800000;
	fma.rn.f32 	%f4, %f3, %f3, 0fBE800000;
	fma.rn.f32 	%f5, %f4, %f4, 0fBE800000;
	fma.rn.f32 	%f6, %f5, %f5, 0fBE800000;
	fma.rn.f32 	%f7, %f6, %f6, 0fBE800000;
	fma.rn.f32 	%f8, %f7, %f7, 0fBE800000;
	fma.rn.f32 	%f9, %f8, %f8, 0fBE800000;
	fma.rn.f32 	%f10, %f9, %f9, 0fBE800000;
	fma.rn.f32 	%f11, %f10, %f10, 0fBE800000;
	fma.rn.f32 	%f12, %f11, %f11, 0fBE800000;
	fma.rn.f32 	%f13, %f12, %f12, 0fBE800000;
	fma.rn.f32 	%f14, %f13, %f13, 0fBE800000;
	fma.rn.f32 	%f15, %f14, %f14, 0fBE800000;
	fma.rn.f32 	%f16, %f15, %f15, 0fBE800000;
	fma.rn.f32 	%f17, %f16, %f16, 0fBE800000;
	fma.rn.f32 	%f18, %f17, %f17, 0fBE800000;
	fma.rn.f32 	%f19, %f18, %f18, 0fBE800000;
	fma.rn.f32 	%f20, %f19, %f19, 0fBE800000;
	fma.rn.f32 	%f21, %f20, %f20, 0fBE800000;
	fma.rn.f32 	%f22, %f21, %f21, 0fBE800000;
	st.global.f32 	[%rd4], %f22;
	ret;

}


// ===== COMPILED SASS (sm_100) =====

	.target	sm_100

	.elftype	@"ET_EXEC"


//--------------------- .note.nv.tkinfo           --------------------------
	.section	.note.nv.tkinfo,"",@"SHT_NOTE"
	.sectionflags	@"SHF_NOTE_NV_TKINFO"
	.tkinfo
        /*0018*/ 	.word	0x00000002
        /*0030*/ 	.string	""
        /*0030*/ 	.string	"ptxas"
        /*0030*/ 	.string	"Cuda compilation tools, release 13.0, V13.0.88"
        /*0030*/ 	.string	"Build cuda_13.0.r13.0/compiler.36424714_0"
        /*0030*/ 	.string	"-arch sm_100 -m 64 "



//--------------------- .note.nv.cuinfo           --------------------------
	.section	.note.nv.cuinfo,"",@"SHT_NOTE"
	.sectionflags	@"SHF_NOTE_NV_CUINFO"
        /*0018*/ 	.short	0x0002
        /*001a*/ 	.short	0x0064
        /*001c*/ 	.short	0x0082
	.zero		2


//--------------------- .nv.info                  --------------------------
	.section	.nv.info,"",@"SHT_CUDA_INFO"
	.align	4


	//----- nvinfo : EIATTR_REGCOUNT
	.align		4
        /*0000*/ 	.byte	0x04, 0x2f
        /*0002*/ 	.short	(.L_1 - .L_0)
	.align		4
.L_0:
        /*0004*/ 	.word	index@(_Z10cudakernelPf)
        /*0008*/ 	.word	0x00000008


	//----- nvinfo : EIATTR_FRAME_SIZE
	.align		4
.L_1:
        /*000c*/ 	.byte	0x04, 0x11
        /*000e*/ 	.short	(.L_3 - .L_2)
	.align		4
.L_2:
        /*0010*/ 	.word	index@(_Z10cudakernelPf)
        /*0014*/ 	.word	0x00000000


	//----- nvinfo : EIATTR_MIN_STACK_SIZE
	.align		4
.L_3:
        /*0018*/ 	.byte	0x04, 0x12
        /*001a*/ 	.short	(.L_5 - .L_4)
	.align		4
.L_4:
        /*001c*/ 	.word	index@(_Z10cudakernelPf)
        /*0020*/ 	.word	0x00000000
.L_5:


//--------------------- .nv.compat                --------------------------
	.section	.nv.compat,"",@"SHT_CUDA_COMPAT_INFO"
	.align	4
        /*0000*/ 	.byte	0x02, 0x09, 0x00, 0x00, 0x02, 0x02, 0x01, 0x00, 0x02, 0x05, 0x05, 0x00, 0x03, 0x07, 0x01, 0x01
        /*0010*/ 	.byte	0x02, 0x03, 0x00, 0x00, 0x02, 0x06, 0x01, 0x00, 0x04, 0x0b, 0x08, 0x00, 0x09, 0x00, 0x00, 0x00
        /*0020*/ 	.byte	0x00, 0x00, 0x00, 0x00


//--------------------- .nv.info._Z10cudakernelPf --------------------------
	.section	.nv.info._Z10cudakernelPf,"",@"SHT_CUDA_INFO"
	.sectionflags	@""
	.align	4


	//----- nvinfo : EIATTR_CUDA_API_VERSION
	.align		4
        /*0000*/ 	.byte	0x04, 0x37
        /*0002*/ 	.short	(.L_7 - .L_6)
.L_6:
        /*0004*/ 	.word	0x00000082


	//----- nvinfo : EIATTR_KPARAM_INFO
	.align		4
.L_7:
        /*0008*/ 	.byte	0x04, 0x17
        /*000a*/ 	.short	(.L_9 - .L_8)
.L_8:
        /*000c*/ 	.word	0x00000000
        /*0010*/ 	.short	0x0000
        /*0012*/ 	.short	0x0000
        /*0014*/ 	.byte	0x00, 0xf5, 0x21, 0x00


	//----- nvinfo : EIATTR_SPARSE_MMA_MASK
	.align		4
.L_9:
        /*0018*/ 	.byte	0x03, 0x50
        /*001a*/ 	.short	0x0000


	//----- nvinfo : EIATTR_MAXREG_COUNT
	.align		4
        /*001c*/ 	.byte	0x03, 0x1b
        /*001e*/ 	.short	0x00ff


	//----- nvinfo : EIATTR_MERCURY_ISA_VERSION
	.align		4
        /*0020*/ 	.byte	0x03, 0x5f
        /*0022*/ 	.short	0x0101


	//----- nvinfo : EIATTR_VRC_CTA_INIT_COUNT
	.align		4
        /*0024*/ 	.byte	0x02, 0x4a
	.zero		1
	.zero		1


	//----- nvinfo : EIATTR_EXIT_INSTR_OFFSETS
	.align		4
        /*0028*/ 	.byte	0x04, 0x1c
        /*002a*/ 	.short	(.L_11 - .L_10)


	//   ....[0]....
.L_10:
        /*002c*/ 	.word	0x000001f0


	//----- nvinfo : EIATTR_CBANK_PARAM_SIZE
	.align		4
.L_11:
        /*0030*/ 	.byte	0x03, 0x19
        /*0032*/ 	.short	0x0008


	//----- nvinfo : EIATTR_PARAM_CBANK
	.align		4
        /*0034*/ 	.byte	0x04, 0x0a
        /*0036*/ 	.short	(.L_13 - .L_12)
	.align		4
.L_12:
        /*0038*/ 	.word	index@(.nv.constant0._Z10cudakernelPf)
        /*003c*/ 	.short	0x0380
        /*003e*/ 	.short	0x0008


	//----- nvinfo : EIATTR_SW_WAR
	.align		4
.L_13:
        /*0040*/ 	.byte	0x04, 0x36
        /*0042*/ 	.short	(.L_15 - .L_14)
.L_14:
        /*0044*/ 	.word	0x00000008
.L_15:


//--------------------- .nv.callgraph             --------------------------
	.section	.nv.callgraph,"",@"SHT_CUDA_CALLGRAPH"
	.align	4
	.sectionentsize	8
	.align		4
        /*0000*/ 	.word	0x00000000
	.align		4
        /*0004*/ 	.word	0xffffffff
	.align		4
        /*0008*/ 	.word	0x00000000
	.align		4
        /*000c*/ 	.word	0xfffffffe
	.align		4
        /*0010*/ 	.word	0x00000000
	.align		4
        /*0014*/ 	.word	0xfffffffd
	.align		4
        /*0018*/ 	.word	0x00000000
	.align		4
        /*001c*/ 	.word	0xfffffffc


//--------------------- .text._Z10cudakernelPf    --------------------------
	.section	.text._Z10cudakernelPf,"ax",@progbits
	.align	128
        .global         _Z10cudakernelPf
        .type           _Z10cudakernelPf,@function
        .size           _Z10cudakernelPf,(.L_x_1 - _Z10cudakernelPf)
        .other          _Z10cudakernelPf,@"STO_CUDA_ENTRY STV_DEFAULT"
_Z10cudakernelPf:
.text._Z10cudakernelPf:
[----:B------:R-:W-:Y:S01]  /*0000*/  LDC R1, c[0x0][0x37c] ;  /* 0x0000df00ff017b82 */ /* 0x000fe20000000800 */
[----:B------:R-:W0:Y:S07]  /*0010*/  S2R R5, SR_TID.X ;  /* 0x0000000000057919 */ /* 0x000e2e0000002100 */
[----:B------:R-:W0:Y:S08]  /*0020*/  S2UR UR4, SR_CTAID.X ;  /* 0x00000000000479c3 */ /* 0x000e300000002500 */
[----:B------:R-:W0:Y:S08]  /*0030*/  LDC R0, c[0x0][0x360] ;  /* 0x0000d800ff007b82 */ /* 0x000e300000000800 */
[----:B------:R-:W1:Y:S01]  /*0040*/  LDC.64 R2, c[0x0][0x380] ;  /* 0x0000e000ff027b82 */ /* 0x000e620000000a00 */
[----:B0-----:R-:W-:Y:S01]  /*0050*/  IMAD R5, R0, UR4, R5 ;  /* 0x0000000400057c24 */ /* 0x001fe2000f8e0205 */
[----:B------:R-:W0:Y:S04]  /*0060*/  LDCU.64 UR4, c[0x0][0x358] ;  /* 0x00006b00ff0477ac */ /* 0x000e280008000a00 */
[----:B------:R-:W-:Y:S01]  /*0070*/  I2FP.F32.S32 R0, R5 ;  /* 0x0000000500007245 */ /* 0x000fe20000201400 */
[----:B-1----:R-:W-:-:S04]  /*0080*/  IMAD.WIDE R2, R5, 0x4, R2 ;  /* 0x0000000405027825 */ /* 0x002fc800078e0202 */
[----:B------:R-:W-:-:S04]  /*0090*/  FMUL R0, R0, 0.00390625 ;  /* 0x3b80000000007820 */ /* 0x000fc80000400000 */
[----:B------:R-:W-:-:S04]  /*00a0*/  FFMA R0, R0, R0, -0.25 ;  /* 0xbe80000000007423 */ /* 0x000fc80000000000 */
        /* <DEDUP_REMOVED lines=18> */
[----:B------:R-:W-:-:S05]  /*01d0*/  FFMA R5, R0, R0, -0.25 ;  /* 0xbe80000000057423 */ /* 0x000fca0000000000 */
[----:B0-----:R-:W-:Y:S01]  /*01e0*/  STG.E desc[UR4][R2.64], R5 ;  /* 0x0000000502007986 */ /* 0x001fe2000c101904 */
[----:B------:R-:W-:Y:S05]  /*01f0*/  EXIT ;  /* 0x000000000000794d */ /* 0x000fea0003800000 */
.L_x_0:
[----:B------:R-:W-:-:S00]  /*0200*/  BRA `(.L_x_0) ;  /* 0xfffffffc00fc7947 */ /* 0x000fc0000383ffff */
[----:B------:R-:W-:-:S00]  /*0210*/  NOP ;  /* 0x0000000000007918 */ /* 0x000fc00000000000 */
        /* <DEDUP_REMOVED lines=14> */
.L_x_1:


//--------------------- .nv.shared.reserved.0     --------------------------
	.section	.nv.shared.reserved.0,"aw",@nobits
	.weak		__nv_reservedSMEM_offset_0_alias
	.size		__nv_reservedSMEM_offset_0_alias, 0, 64
	.other		__nv_reservedSMEM_offset_0_alias,@"STO_CUDA_RESERVED_SHARED STV_DEFAULT"
__nv_reservedSMEM_offset_0_alias:
	.zero		0
	.zero		64


//--------------------- .nv.constant0._Z10cudakernelPf --------------------------
	.section	.nv.constant0._Z10cudakernelPf,"a",@progbits
	.sectionflags	@""
	.align	4
.nv.constant0._Z10cudakernelPf:
	.zero		904


//--------------------- SYMBOLS --------------------------

	.type		.nv.reservedSmem.offset0,@object
	.size		.nv.reservedSmem.offset0,0x4
